	.headerflags	@"EF_CUDA_TEXMODE_UNIFIED EF_CUDA_64BIT_ADDRESS EF_CUDA_ACCELERATORS EF_CUDA_SM90 EF_CUDA_VIRTUAL_SM(EF_CUDA_SM90)"
	.elftype	@"ET_EXEC"


//--------------------- .nv.info                  --------------------------
	.section	.nv.info,"",@"SHT_CUDA_INFO"
	.align	4


	//----- nvinfo : EIATTR_REGCOUNT
	.align		4
        /*0000*/ 	.byte	0x04, 0x2f
        /*0002*/ 	.short	(.L_3 - .L_2)
	.align		4
.L_2:
        /*0004*/ 	.word	index@(triton_poi_fused__native_batch_norm_legit_no_training_relu_3)
        /*0008*/ 	.word	0x00000020


	//----- nvinfo : EIATTR_MIN_STACK_SIZE
	.align		4
.L_3:
        /*000c*/ 	.byte	0x04, 0x12
        /*000e*/ 	.short	(.L_5 - .L_4)
	.align		4
.L_4:
        /*0010*/ 	.word	index@(triton_poi_fused__native_batch_norm_legit_no_training_relu_3)
        /*0014*/ 	.word	0x00000000


	//----- nvinfo : EIATTR_FRAME_SIZE
	.align		4
.L_5:
        /*0018*/ 	.byte	0x04, 0x11
        /*001a*/ 	.short	(.L_7 - .L_6)
	.align		4
.L_6:
        /*001c*/ 	.word	index@(triton_poi_fused__native_batch_norm_legit_no_training_relu_3)
        /*0020*/ 	.word	0x00000000


	//----- nvinfo : EIATTR_MIN_STACK_SIZE
	.align		4
.L_7:
        /*0024*/ 	.byte	0x04, 0x12
        /*0026*/ 	.short	(.L_9 - .L_8)
	.align		4
.L_8:
        /*0028*/ 	.word	index@(triton_poi_fused__native_batch_norm_legit_no_training_relu_3)
        /*002c*/ 	.word	0x00000000
.L_9:


//--------------------- .nv.info.triton_poi_fused__native_batch_norm_legit_no_training_relu_3 --------------------------
	.section	.nv.info.triton_poi_fused__native_batch_norm_legit_no_training_relu_3,"",@"SHT_CUDA_INFO"
	.sectionflags	@""
	.align	4


	//----- nvinfo : EIATTR_CUDA_API_VERSION
	.align		4
        /*0000*/ 	.byte	0x04, 0x37
        /*0002*/ 	.short	(.L_11 - .L_10)
.L_10:
        /*0004*/ 	.word	0x0000007c


	//----- nvinfo : EIATTR_KPARAM_INFO
	.align		4
.L_11:
        /*0008*/ 	.byte	0x04, 0x17
        /*000a*/ 	.short	(.L_13 - .L_12)
.L_12:
        /*000c*/ 	.word	0x00000000
        /*0010*/ 	.short	0x0006
        /*0012*/ 	.short	0x0030
        /*0014*/ 	.byte	0x00, 0xf0, 0x11, 0x00


	//----- nvinfo : EIATTR_KPARAM_INFO
	.align		4
.L_13:
        /*0018*/ 	.byte	0x04, 0x17
        /*001a*/ 	.short	(.L_15 - .L_14)
.L_14:
        /*001c*/ 	.word	0x00000000
        /*0020*/ 	.short	0x0005
        /*0022*/ 	.short	0x0028
        /*0024*/ 	.byte	0x00, 0xf4, 0x21, 0x00


	//----- nvinfo : EIATTR_KPARAM_INFO
	.align		4
.L_15:
        /*0028*/ 	.byte	0x04, 0x17
        /*002a*/ 	.short	(.L_17 - .L_16)
.L_16:
        /*002c*/ 	.word	0x00000000
        /*0030*/ 	.short	0x0004
        /*0032*/ 	.short	0x0020
        /*0034*/ 	.byte	0x00, 0xf4, 0x21, 0x00


	//----- nvinfo : EIATTR_KPARAM_INFO
	.align		4
.L_17:
        /*0038*/ 	.byte	0x04, 0x17
        /*003a*/ 	.short	(.L_19 - .L_18)
.L_18:
        /*003c*/ 	.word	0x00000000
        /*0040*/ 	.short	0x0003
        /*0042*/ 	.short	0x0018
        /*0044*/ 	.byte	0x00, 0xf4, 0x21, 0x00


	//----- nvinfo : EIATTR_KPARAM_INFO
	.align		4
.L_19:
        /*0048*/ 	.byte	0x04, 0x17
        /*004a*/ 	.short	(.L_21 - .L_20)
.L_20:
        /*004c*/ 	.word	0x00000000
        /*0050*/ 	.short	0x0002
        /*0052*/ 	.short	0x0010
        /*0054*/ 	.byte	0x00, 0xf4, 0x21, 0x00


	//----- nvinfo : EIATTR_KPARAM_INFO
	.align		4
.L_21:
        /*0058*/ 	.byte	0x04, 0x17
        /*005a*/ 	.short	(.L_23 - .L_22)
.L_22:
        /*005c*/ 	.word	0x00000000
        /*0060*/ 	.short	0x0001
        /*0062*/ 	.short	0x0008
        /*0064*/ 	.byte	0x00, 0xf4, 0x21, 0x00


	//----- nvinfo : EIATTR_KPARAM_INFO
	.align		4
.L_23:
        /*0068*/ 	.byte	0x04, 0x17
        /*006a*/ 	.short	(.L_25 - .L_24)
.L_24:
        /*006c*/ 	.word	0x00000000
        /*0070*/ 	.short	0x0000
        /*0072*/ 	.short	0x0000
        /*0074*/ 	.byte	0x00, 0xf4, 0x21, 0x00


	//----- nvinfo : EIATTR_SPARSE_MMA_MASK
	.align		4
.L_25:
        /*0078*/ 	.byte	0x03, 0x50
        /*007a*/ 	.short	0x0000


	//----- nvinfo : EIATTR_MAXREG_COUNT
	.align		4
        /*007c*/ 	.byte	0x03, 0x1b
        /*007e*/ 	.short	0x00ff


	//----- nvinfo : EIATTR_EXIT_INSTR_OFFSETS
	.align		4
        /*0080*/ 	.byte	0x04, 0x1c
        /*0082*/ 	.short	(.L_27 - .L_26)


	//   ....[0]....
.L_26:
        /*0084*/ 	.word	0x00000710


	//----- nvinfo : EIATTR_REQNTID
	.align		4
.L_27:
        /*0088*/ 	.byte	0x04, 0x10
        /*008a*/ 	.short	(.L_29 - .L_28)
.L_28:
        /*008c*/ 	.word	0x00000080
        /*0090*/ 	.word	0x00000001
        /*0094*/ 	.word	0x00000001


	//----- nvinfo : EIATTR_CBANK_PARAM_SIZE
	.align		4
.L_29:
        /*0098*/ 	.byte	0x03, 0x19
        /*009a*/ 	.short	0x0034


	//----- nvinfo : EIATTR_PARAM_CBANK
	.align		4
        /*009c*/ 	.byte	0x04, 0x0a
        /*009e*/ 	.short	(.L_31 - .L_30)
	.align		4
.L_30:
        /*00a0*/ 	.word	index@(.nv.constant0.triton_poi_fused__native_batch_norm_legit_no_training_relu_3)
        /*00a4*/ 	.short	0x0210
        /*00a6*/ 	.short	0x0034


	//----- nvinfo : EIATTR_SW_WAR
	.align		4
.L_31:
        /*00a8*/ 	.byte	0x04, 0x36
        /*00aa*/ 	.short	(.L_33 - .L_32)
.L_32:
        /*00ac*/ 	.word	0x00000008
.L_33:


//--------------------- .nv.callgraph             --------------------------
	.section	.nv.callgraph,"",@"SHT_CUDA_CALLGRAPH"
	.align	4
	.sectionentsize	8
	.align		4
        /*0000*/ 	.word	0x00000000
	.align		4
        /*0004*/ 	.word	0xffffffff
	.align		4
        /*0008*/ 	.word	0x00000000
	.align		4
        /*000c*/ 	.word	0xfffffffe
	.align		4
        /*0010*/ 	.word	0x00000000
	.align		4
        /*0014*/ 	.word	0xfffffffd
	.align		4
        /*0018*/ 	.word	0x00000000
	.align		4
        /*001c*/ 	.word	0xfffffffc


//--------------------- .nv.constant4             --------------------------
	.section	.nv.constant4,"a",@progbits
	.align	8
	.align		8
.nv.constant4:
        /*0000*/ 	.dword	_$_str
	.align		8
        /*0008*/ 	.dword	_$_str_$_2


//--------------------- .text.triton_poi_fused__native_batch_norm_legit_no_training_relu_3 --------------------------
	.section	.text.triton_poi_fused__native_batch_norm_legit_no_training_relu_3,"ax",@progbits
	.align	128
        .global         triton_poi_fused__native_batch_norm_legit_no_training_relu_3
        .type           triton_poi_fused__native_batch_norm_legit_no_training_relu_3,@function
        .size           triton_poi_fused__native_batch_norm_legit_no_training_relu_3,(.L_x_1 - triton_poi_fused__native_batch_norm_legit_no_training_relu_3)
        .other          triton_poi_fused__native_batch_norm_legit_no_training_relu_3,@"STO_CUDA_ENTRY STV_DEFAULT"
triton_poi_fused__native_batch_norm_legit_no_training_relu_3:
.text.triton_poi_fused__native_batch_norm_legit_no_training_relu_3:
[----:B------:R-:W-:Y:S01]  /*0000*/  LDC R1, c[0x0][0x28] ;  /* 0x00000a00ff017b82 */ /* 0x000fe20000000800 */
[----:B------:R-:W1:Y:S07]  /*0010*/  S2R R0, SR_TID.X ;  /* 0x0000000000007919 */ /* 0x000e6e0000002100 */
[----:B------:R-:W2:Y:S01]  /*0020*/  LDC.64 R4, c[0x0][0x220] ;  /* 0x00008800ff047b82 */ /* 0x000ea20000000a00 */
[----:B------:R-:W-:Y:S01]  /*0030*/  ULDC.64 UR4, c[0x0][0x208] ;  /* 0x0000820000047ab9 */ /* 0x000fe20000000a00 */
[----:B------:R-:W3:Y:S06]  /*0040*/  S2R R7, SR_CTAID.X ;  /* 0x0000000000077919 */ /* 0x000eec0000002500 */
[----:B------:R-:W4:Y:S08]  /*0050*/  LDC.64 R12, c[0x0][0x218] ;  /* 0x00008600ff0c7b82 */ /* 0x000f300000000a00 */
[----:B------:R-:W5:Y:S08]  /*0060*/  LDC.64 R22, c[0x0][0x210] ;  /* 0x00008400ff167b82 */ /* 0x000f700000000a00 */
[----:B------:R-:W5:Y:S01]  /*0070*/  LDC.64 R20, c[0x0][0x228] ;  /* 0x00008a00ff147b82 */ /* 0x000f620000000a00 */
[----:B-1----:R-:W-:-:S07]  /*0080*/  SHF.L.U32 R0, R0, 0x2, RZ ;  /* 0x0000000200007819 */ /* 0x002fce00000006ff */
[----:B------:R-:W1:Y:S01]  /*0090*/  LDC.64 R24, c[0x0][0x230] ;  /* 0x00008c00ff187b82 */ /* 0x000e620000000a00 */
[----:B---3--:R-:W-:Y:S02]  /*00a0*/  SHF.R.S32.HI R3, RZ, 0x15, R7 ;  /* 0x00000015ff037819 */ /* 0x008fe40000011407 */
[----:B------:R-:W-:Y:S02]  /*00b0*/  LOP3.LUT R0, R0, 0x1fc, RZ, 0xc0, !PT ;  /* 0x000001fc00007812 */ /* 0x000fe400078ec0ff */
[----:B------:R-:W-:Y:S02]  /*00c0*/  SGXT R3, R3, 0x1 ;  /* 0x000000010303781a */ /* 0x000fe40000000200 */
[----:B------:R-:W-:-:S04]  /*00d0*/  LEA R0, R7, R0, 0xa ;  /* 0x0000000007007211 */ /* 0x000fc800078e50ff */
[----:B------:R-:W-:-:S04]  /*00e0*/  LEA.HI R3, R3, R0, RZ, 0x7 ;  /* 0x0000000003037211 */ /* 0x000fc800078f38ff */
[----:B------:R-:W-:-:S04]  /*00f0*/  LOP3.LUT R3, R3, 0xffffff80, RZ, 0xc0, !PT ;  /* 0xffffff8003037812 */ /* 0x000fc800078ec0ff */
[----:B------:R-:W-:-:S05]  /*0100*/  IADD3 R3, R0, -R3, RZ ;  /* 0x8000000300037210 */ /* 0x000fca0007ffe0ff */
[----:B--2---:R-:W-:-:S06]  /*0110*/  IMAD.WIDE R4, R3, 0x4, R4 ;  /* 0x0000000403047825 */ /* 0x004fcc00078e0204 */
[----:B------:R-:W2:Y:S01]  /*0120*/  LDG.E.EL.128 R4, desc[UR4][R4.64] ;  /* 0x0000000404047981 */ /* 0x000ea2000c2e1d00 */
[----:B----4-:R-:W-:-:S04]  /*0130*/  IMAD.WIDE R12, R3, 0x4, R12 ;  /* 0x00000004030c7825 */ /* 0x010fc800078e020c */
[----:B-----5:R-:W-:Y:S02]  /*0140*/  IMAD.WIDE R22, R0, 0x4, R22 ;  /* 0x0000000400167825 */ /* 0x020fe400078e0216 */
[----:B------:R-:W3:Y:S02]  /*0150*/  LDG.E.EL.128 R12, desc[UR4][R12.64] ;  /* 0x000000040c0c7981 */ /* 0x000ee4000c2e1d00 */
[C---:B0-----:R-:W-:Y:S02]  /*0160*/  IMAD.WIDE R20, R3.reuse, 0x4, R20 ;  /* 0x0000000403147825 */ /* 0x041fe400078e0214 */
[----:B------:R-:W3:Y:S02]  /*0170*/  LDG.E.128 R16, desc[UR4][R22.64+0x800] ;  /* 0x0008000416107981 */ /* 0x000ee4000c1e1d00 */
[----:B-1----:R-:W-:-:S04]  /*0180*/  IMAD.WIDE R24, R3, 0x4, R24 ;  /* 0x0000000403187825 */ /* 0x002fc800078e0218 */
[----:B--2---:R-:W-:Y:S01]  /*0190*/  FADD R6, R6, 9.9999997473787516356e-06 ;  /* 0x3727c5ac06067421 */ /* 0x004fe20000000000 */
[----:B------:R-:W-:Y:S01]  /*01a0*/  FADD R2, R4, 9.9999997473787516356e-06 ;  /* 0x3727c5ac04027421 */ /* 0x000fe20000000000 */
[----:B------:R-:W-:-:S03]  /*01b0*/  FADD R8, R5, 9.9999997473787516356e-06 ;  /* 0x3727c5ac05087421 */ /* 0x000fc60000000000 */
[----:B------:R-:W0:Y:S08]  /*01c0*/  MUFU.SQRT R26, R2 ;  /* 0x00000002001a7308 */ /* 0x000e300000002000 */
[----:B------:R-:W1:Y:S01]  /*01d0*/  MUFU.SQRT R6, R6 ;  /* 0x0000000600067308 */ /* 0x000e620000002000 */
[----:B0-----:R-:W-:-:S07]  /*01e0*/  FSETP.GT.AND P0, PT, R26, 8.50705917302346158658e+37, PT ;  /* 0x7e8000001a00780b */ /* 0x001fce0003f04000 */
[----:B------:R0:W2:Y:S01]  /*01f0*/  MUFU.SQRT R27, R8 ;  /* 0x00000008001b7308 */ /* 0x0000a20000002000 */
[----:B------:R-:W-:Y:S02]  /*0200*/  FSETP.GEU.AND P3, PT, R26, 1.175494350822287508e-38, PT ;  /* 0x008000001a00780b */ /* 0x000fe40003f6e000 */
[C---:B-1----:R-:W-:Y:S02]  /*0210*/  FSETP.GT.AND P2, PT, R6.reuse, 8.50705917302346158658e+37, PT ;  /* 0x7e8000000600780b */ /* 0x042fe40003f44000 */
[----:B------:R-:W-:Y:S01]  /*0220*/  FSETP.GEU.AND P5, PT, R6, 1.175494350822287508e-38, PT ;  /* 0x008000000600780b */ /* 0x000fe20003fae000 */
[----:B------:R-:W-:Y:S01]  /*0230*/  HFMA2.MMA R2, -RZ, RZ, 1.625, 0 ;  /* 0x3e800000ff027435 */ /* 0x000fe200000001ff */
[----:B0-----:R-:W4:Y:S01]  /*0240*/  LDG.E.128 R8, desc[UR4][R22.64] ;  /* 0x0000000416087981 */ /* 0x001f22000c1e1d00 */
[----:B------:R-:W-:Y:S01]  /*0250*/  @P0 FMUL R26, R26, 0.25 ;  /* 0x3e8000001a1a0820 */ /* 0x000fe20000400000 */
[----:B--2---:R-:W-:-:S05]  /*0260*/  FSETP.GT.AND P1, PT, R27, 8.50705917302346158658e+37, PT ;  /* 0x7e8000001b00780b */ /* 0x004fca0003f24000 */
[----:B------:R-:W-:Y:S01]  /*0270*/  @!P3 FMUL R26, R26, 16777216 ;  /* 0x4b8000001a1ab820 */ /* 0x000fe20000400000 */
[C---:B------:R-:W-:Y:S01]  /*0280*/  FSETP.GEU.AND P4, PT, R27.reuse, 1.175494350822287508e-38, PT ;  /* 0x008000001b00780b */ /* 0x040fe20003f8e000 */
[----:B------:R-:W-:Y:S02]  /*0290*/  @P2 FMUL R6, R6, 0.25 ;  /* 0x3e80000006062820 */ /* 0x000fe40000400000 */
[----:B------:R0:W1:Y:S01]  /*02a0*/  MUFU.RCP R5, R26 ;  /* 0x0000001a00057308 */ /* 0x0000620000001000 */
[----:B------:R-:W2:Y:S01]  /*02b0*/  LDG.E.EL.128 R20, desc[UR4][R20.64] ;  /* 0x0000000414147981 */ /* 0x000ea2000c2e1d00 */
[----:B------:R-:W-:Y:S02]  /*02c0*/  @!P5 FMUL R6, R6, 16777216 ;  /* 0x4b8000000606d820 */ /* 0x000fe40000400000 */
[----:B------:R-:W-:-:S04]  /*02d0*/  @P1 FMUL R27, R27, 0.25 ;  /* 0x3e8000001b1b1820 */ /* 0x000fc80000400000 */
[----:B------:R-:W5:Y:S02]  /*02e0*/  MUFU.RCP R6, R6 ;  /* 0x0000000600067308 */ /* 0x000f640000001000 */
[----:B------:R-:W-:Y:S01]  /*02f0*/  @!P4 FMUL R27, R27, 16777216 ;  /* 0x4b8000001b1bc820 */ /* 0x000fe20000400000 */
[----:B0-----:R-:W-:-:S05]  /*0300*/  FSEL R26, R2, 1, P0 ;  /* 0x3f800000021a7808 */ /* 0x001fca0000000000 */
[----:B------:R0:W-:Y:S01]  /*0310*/  MUFU.RCP R4, R27 ;  /* 0x0000001b00047308 */ /* 0x0001e20000001000 */
[----:B------:R-:W-:Y:S01]  /*0320*/  @!P3 FMUL R26, R26, 16777216 ;  /* 0x4b8000001a1ab820 */ /* 0x000fe20000400000 */
[----:B0-----:R-:W-:-:S03]  /*0330*/  FSEL R27, R2, 1, P2 ;  /* 0x3f800000021b7808 */ /* 0x001fc60001000000 */
[----:B-1----:R-:W-:Y:S02]  /*0340*/  FMUL R3, R5, R26 ;  /* 0x0000001a05037220 */ /* 0x002fe40000400000 */
[----:B------:R-:W-:-:S04]  /*0350*/  @!P5 FMUL R27, R27, 16777216 ;  /* 0x4b8000001b1bd820 */ /* 0x000fc80000400000 */
[----:B-----5:R-:W-:Y:S02]  /*0360*/  FMUL R5, R6, R27 ;  /* 0x0000001b06057220 */ /* 0x020fe40000400000 */
[----:B------:R-:W2:Y:S01]  /*0370*/  LDG.E.EL.128 R24, desc[UR4][R24.64] ;  /* 0x0000000418187981 */ /* 0x000ea2000c2e1d00 */
[----:B------:R-:W-:-:S04]  /*0380*/  FADD R7, R7, 9.9999997473787516356e-06 ;  /* 0x3727c5ac07077421 */ /* 0x000fc80000000000 */
[----:B------:R0:W1:Y:S01]  /*0390*/  MUFU.SQRT R28, R7 ;  /* 0x00000007001c7308 */ /* 0x0000620000002000 */
[----:B------:R-:W-:Y:S01]  /*03a0*/  FSEL R29, R2, 1, P1 ;  /* 0x3f800000021d7808 */ /* 0x000fe20000800000 */
[----:B0-----:R-:W0:Y:S01]  /*03b0*/  LDC.64 R6, c[0x0][0x238] ;  /* 0x00008e00ff067b82 */ /* 0x001e220000000a00 */
[C---:B-1----:R-:W-:Y:S02]  /*03c0*/  FSETP.GT.AND P0, PT, R28.reuse, 8.50705917302346158658e+37, PT ;  /* 0x7e8000001c00780b */ /* 0x042fe40003f04000 */
[----:B------:R-:W-:-:S11]  /*03d0*/  FSETP.GEU.AND P1, PT, R28, 1.175494350822287508e-38, PT ;  /* 0x008000001c00780b */ /* 0x000fd60003f2e000 */
[----:B------:R-:W-:-:S04]  /*03e0*/  @P0 FMUL R28, R28, 0.25 ;  /* 0x3e8000001c1c0820 */ /* 0x000fc80000400000 */
[----:B------:R-:W-:Y:S01]  /*03f0*/  @!P1 FMUL R28, R28, 16777216 ;  /* 0x4b8000001c1c9820 */ /* 0x000fe20000400000 */
[----:B------:R-:W-:-:S05]  /*0400*/  @!P4 FMUL R29, R29, 16777216 ;  /* 0x4b8000001d1dc820 */ /* 0x000fca0000400000 */
[----:B------:R-:W1:Y:S01]  /*0410*/  MUFU.RCP R28, R28 ;  /* 0x0000001c001c7308 */ /* 0x000e620000001000 */
[----:B------:R-:W-:Y:S01]  /*0420*/  FMUL R4, R4, R29 ;  /* 0x0000001d04047220 */ /* 0x000fe20000400000 */
[----:B------:R-:W-:-:S05]  /*0430*/  FSEL R29, R2, 1, P0 ;  /* 0x3f800000021d7808 */ /* 0x000fca0000000000 */
[----:B------:R-:W-:Y:S01]  /*0440*/  @!P1 FMUL R29, R29, 16777216 ;  /* 0x4b8000001d1d9820 */ /* 0x000fe20000400000 */
[----:B---3--:R-:W-:Y:S01]  /*0450*/  FADD R19, R19, -R15 ;  /* 0x8000000f13137221 */ /* 0x008fe20000000000 */
[----:B------:R-:W-:Y:S01]  /*0460*/  FADD R16, R16, -R12 ;  /* 0x8000000c10107221 */ /* 0x000fe20000000000 */
[----:B------:R-:W-:Y:S01]  /*0470*/  FADD R18, R18, -R14 ;  /* 0x8000000e12127221 */ /* 0x000fe20000000000 */
[----:B-1----:R-:W-:Y:S01]  /*0480*/  FMUL R2, R28, R29 ;  /* 0x0000001d1c027220 */ /* 0x002fe20000400000 */
[----:B------:R-:W-:Y:S01]  /*0490*/  FADD R17, R17, -R13 ;  /* 0x8000000d11117221 */ /* 0x000fe20000000000 */
[----:B----4-:R-:W-:Y:S01]  /*04a0*/  FADD R11, R11, -R15 ;  /* 0x8000000f0b0b7221 */ /* 0x010fe20000000000 */
[----:B------:R-:W-:Y:S01]  /*04b0*/  FADD R8, R8, -R12 ;  /* 0x8000000c08087221 */ /* 0x000fe20000000000 */
[----:B------:R-:W-:Y:S02]  /*04c0*/  FADD R12, R10, -R14 ;  /* 0x8000000e0a0c7221 */ /* 0x000fe40000000000 */
[C---:B------:R-:W-:Y:S01]  /*04d0*/  FMUL R10, R2.reuse, R11 ;  /* 0x0000000b020a7220 */ /* 0x040fe20000400000 */
[----:B------:R-:W-:Y:S01]  /*04e0*/  FMUL R2, R2, R19 ;  /* 0x0000001302027220 */ /* 0x000fe20000400000 */
[----:B------:R-:W-:Y:S01]  /*04f0*/  FADD R9, R9, -R13 ;  /* 0x8000000d09097221 */ /* 0x000fe20000000000 */
[C---:B------:R-:W-:Y:S01]  /*0500*/  FMUL R11, R5.reuse, R12 ;  /* 0x0000000c050b7220 */ /* 0x040fe20000400000 */
[----:B------:R-:W-:Y:S01]  /*0510*/  FMUL R5, R5, R18 ;  /* 0x0000001205057220 */ /* 0x000fe20000400000 */
[C---:B------:R-:W-:Y:S01]  /*0520*/  FMUL R15, R3.reuse, R8 ;  /* 0x00000008030f7220 */ /* 0x040fe20000400000 */
[C---:B------:R-:W-:Y:S01]  /*0530*/  FMUL R8, R4.reuse, R17 ;  /* 0x0000001104087220 */ /* 0x040fe20000400000 */
[----:B------:R-:W-:Y:S01]  /*0540*/  FMUL R13, R3, R16 ;  /* 0x00000010030d7220 */ /* 0x000fe20000400000 */
[----:B------:R-:W-:Y:S01]  /*0550*/  FMUL R12, R4, R9 ;  /* 0x00000009040c7220 */ /* 0x000fe20000400000 */
[----:B--2---:R-:W-:Y:S01]  /*0560*/  FFMA R2, R23, R2, R27 ;  /* 0x0000000217027223 */ /* 0x004fe2000000001b */
[----:B------:R-:W-:Y:S01]  /*0570*/  FFMA R5, R22, R5, R26 ;  /* 0x0000000516057223 */ /* 0x000fe2000000001a */
[----:B------:R-:W-:Y:S01]  /*0580*/  FFMA R8, R21, R8, R25 ;  /* 0x0000000815087223 */ /* 0x000fe20000000019 */
[----:B------:R-:W-:Y:S01]  /*0590*/  FFMA R10, R23, R10, R27 ;  /* 0x0000000a170a7223 */ /* 0x000fe2000000001b */
[C-C-:B------:R-:W-:Y:S01]  /*05a0*/  FFMA R3, R20.reuse, R15, R24.reuse ;  /* 0x0000000f14037223 */ /* 0x140fe20000000018 */
[----:B------:R-:W-:Y:S01]  /*05b0*/  FFMA R4, R20, R13, R24 ;  /* 0x0000000d14047223 */ /* 0x000fe20000000018 */
[----:B------:R-:W-:Y:S01]  /*05c0*/  FFMA R9, R21, R12, R25 ;  /* 0x0000000c15097223 */ /* 0x000fe20000000019 */
[----:B------:R-:W-:Y:S01]  /*05d0*/  FFMA R22, R22, R11, R26 ;  /* 0x0000000b16167223 */ /* 0x000fe2000000001a */
[----:B------:R-:W-:Y:S01]  /*05e0*/  FSETP.GEU.AND P6, PT, R2, RZ, PT ;  /* 0x000000ff0200720b */ /* 0x000fe20003fce000 */
[----:B0-----:R-:W-:Y:S01]  /*05f0*/  IMAD.WIDE R12, R0, 0x4, R6 ;  /* 0x00000004000c7825 */ /* 0x001fe200078e0206 */
[----:B------:R-:W-:-:S02]  /*0600*/  FSETP.GEU.AND P5, PT, R5, RZ, PT ;  /* 0x000000ff0500720b */ /* 0x000fc40003fae000 */
[----:B------:R-:W-:Y:S02]  /*0610*/  FSETP.GEU.AND P4, PT, R8, RZ, PT ;  /* 0x000000ff0800720b */ /* 0x000fe40003f8e000 */
[----:B------:R-:W-:Y:S02]  /*0620*/  FSETP.GEU.AND P3, PT, R10, RZ, PT ;  /* 0x000000ff0a00720b */ /* 0x000fe40003f6e000 */
[----:B------:R-:W-:Y:S02]  /*0630*/  SEL R7, R2, RZ, P6 ;  /* 0x000000ff02077207 */ /* 0x000fe40003000000 */
[----:B------:R-:W-:Y:S02]  /*0640*/  FSETP.GEU.AND P0, PT, R4, RZ, PT ;  /* 0x000000ff0400720b */ /* 0x000fe40003f0e000 */
[----:B------:R-:W-:Y:S02]  /*0650*/  FSETP.GEU.AND P2, PT, R22, RZ, PT ;  /* 0x000000ff1600720b */ /* 0x000fe40003f4e000 */
[----:B------:R-:W-:-:S02]  /*0660*/  FSETP.GEU.AND P1, PT, R9, RZ, PT ;  /* 0x000000ff0900720b */ /* 0x000fc40003f2e000 */
[----:B------:R-:W-:Y:S02]  /*0670*/  FSETP.GEU.AND P6, PT, R3, RZ, PT ;  /* 0x000000ff0300720b */ /* 0x000fe40003fce000 */
[----:B------:R-:W-:Y:S02]  /*0680*/  SEL R6, R5, RZ, P5 ;  /* 0x000000ff05067207 */ /* 0x000fe40002800000 */
[----:B------:R-:W-:Y:S02]  /*0690*/  SEL R5, R8, RZ, P4 ;  /* 0x000000ff08057207 */ /* 0x000fe40002000000 */
[----:B------:R-:W-:Y:S02]  /*06a0*/  SEL R11, R10, RZ, P3 ;  /* 0x000000ff0a0b7207 */ /* 0x000fe40001800000 */
[----:B------:R-:W-:Y:S02]  /*06b0*/  SEL R10, R22, RZ, P2 ;  /* 0x000000ff160a7207 */ /* 0x000fe40001000000 */
[----:B------:R-:W-:-:S02]  /*06c0*/  SEL R9, R9, RZ, P1 ;  /* 0x000000ff09097207 */ /* 0x000fc40000800000 */
[----:B------:R-:W-:Y:S02]  /*06d0*/  SEL R8, R3, RZ, P6 ;  /* 0x000000ff03087207 */ /* 0x000fe40003000000 */
[----:B------:R-:W-:-:S03]  /*06e0*/  SEL R4, R4, RZ, P0 ;  /* 0x000000ff04047207 */ /* 0x000fc60000000000 */
[----:B------:R-:W-:Y:S04]  /*06f0*/  STG.E.128 desc[UR4][R12.64], R8 ;  /* 0x000000080c007986 */ /* 0x000fe8000c101d04 */
[----:B------:R-:W-:Y:S01]  /*0700*/  STG.E.128 desc[UR4][R12.64+0x800], R4 ;  /* 0x000800040c007986 */ /* 0x000fe2000c101d04 */
[----:B------:R-:W-:Y:S05]  /*0710*/  EXIT ;  /* 0x000000000000794d */ /* 0x000fea0003800000 */
.L_x_0:
[----:B------:R-:W-:-:S00]  /*0720*/  BRA `(.L_x_0) ;  /* 0xfffffffc00fc7947 */ /* 0x000fc0000383ffff */
[----:B------:R-:W-:-:S00]  /*0730*/  NOP ;  /* 0x0000000000007918 */ /* 0x000fc00000000000 */
        /* <DEDUP_REMOVED lines=12> */
.L_x_1:


//--------------------- .nv.global.init           --------------------------
	.section	.nv.global.init,"aw",@progbits
.nv.global.init:
	.type		_$_str,@object
	.size		_$_str,(_$_str_$_2 - _$_str)
_$_str:
        /*0000*/ 	.byte	0x5f, 0x5f, 0x43, 0x55, 0x44, 0x41, 0x5f, 0x46, 0x54, 0x5a, 0x00
	.type		_$_str_$_2,@object
	.size		_$_str_$_2,(.L_1 - _$_str_$_2)
_$_str_$_2:
        /*000b*/ 	.byte	0x5f, 0x5f, 0x43, 0x55, 0x44, 0x41, 0x5f, 0x50, 0x52, 0x45, 0x43, 0x5f, 0x53, 0x51, 0x52, 0x54
        /*001b*/ 	.byte	0x00
.L_1:


//--------------------- .nv.constant0.triton_poi_fused__native_batch_norm_legit_no_training_relu_3 --------------------------
	.section	.nv.constant0.triton_poi_fused__native_batch_norm_legit_no_training_relu_3,"a",@progbits
	.sectionflags	@""
	.align	4
.nv.constant0.triton_poi_fused__native_batch_norm_legit_no_training_relu_3:
	.zero		580
